//
// Generated by NVIDIA NVVM Compiler
//
// Compiler Build ID: CL-36424714
// Cuda compilation tools, release 13.0, V13.0.88
// Based on NVVM 20.0.0
//

.version 9.0
.target sm_100
.address_size 64

	// .globl	uppercase

.visible .entry uppercase(
	.param .u64 .ptr .align 1 uppercase_param_0,
	.param .u64 .ptr .align 1 uppercase_param_1
)
{
	.reg .pred 	%p<2>;
	.reg .b16 	%rs<5>;
	.reg .b32 	%r<5>;
	.reg .b64 	%rd<11>;

	ld.param.u64 	%rd2, [uppercase_param_0];
	ld.param.u64 	%rd3, [uppercase_param_1];
	cvta.to.global.u64 	%rd1, %rd2;
	cvta.to.global.u64 	%rd4, %rd3;
	mov.u32 	%r2, %ctaid.x;
	mov.u32 	%r3, %ntid.x;
	mov.u32 	%r4, %tid.x;
	mad.lo.s32 	%r1, %r2, %r3, %r4;
	cvt.s64.s32 	%rd5, %r1;
	add.s64 	%rd6, %rd4, %rd5;
	ld.global.u8 	%rs1, [%rd6];
	add.s16 	%rs2, %rs1, -97;
	and.b16  	%rs3, %rs2, 255;
	setp.gt.u16 	%p1, %rs3, 25;
	@%p1 bra 	$L__BB0_2;
	add.s16 	%rs4, %rs1, -32;
	add.s64 	%rd10, %rd1, %rd5;
	st.global.u8 	[%rd10], %rs4;
	bra.uni 	$L__BB0_3;
$L__BB0_2:
	add.s64 	%rd8, %rd1, %rd5;
	st.global.u8 	[%rd8], %rs1;
$L__BB0_3:
	ret;

}
	// .globl	lowercase
.visible .entry lowercase(
	.param .u64 .ptr .align 1 lowercase_param_0,
	.param .u64 .ptr .align 1 lowercase_param_1
)
{
	.reg .pred 	%p<2>;
	.reg .b16 	%rs<5>;
	.reg .b32 	%r<5>;
	.reg .b64 	%rd<11>;

	ld.param.u64 	%rd2, [lowercase_param_0];
	ld.param.u64 	%rd3, [lowercase_param_1];
	cvta.to.global.u64 	%rd1, %rd2;
	cvta.to.global.u64 	%rd4, %rd3;
	mov.u32 	%r2, %ctaid.x;
	mov.u32 	%r3, %ntid.x;
	mov.u32 	%r4, %tid.x;
	mad.lo.s32 	%r1, %r2, %r3, %r4;
	cvt.s64.s32 	%rd5, %r1;
	add.s64 	%rd6, %rd4, %rd5;
	ld.global.u8 	%rs1, [%rd6];
	add.s16 	%rs2, %rs1, -65;
	and.b16  	%rs3, %rs2, 255;
	setp.gt.u16 	%p1, %rs3, 25;
	@%p1 bra 	$L__BB1_2;
	add.s16 	%rs4, %rs1, 32;
	add.s64 	%rd10, %rd1, %rd5;
	st.global.u8 	[%rd10], %rs4;
	bra.uni 	$L__BB1_3;
$L__BB1_2:
	add.s64 	%rd8, %rd1, %rd5;
	st.global.u8 	[%rd8], %rs1;
$L__BB1_3:
	ret;

}


// ===== COMPILED SASS (sm_100) =====

	.target	sm_100

	.elftype	@"ET_EXEC"


//--------------------- .note.nv.tkinfo           --------------------------
	.section	.note.nv.tkinfo,"",@"SHT_NOTE"
	.sectionflags	@"SHF_NOTE_NV_TKINFO"
	.tkinfo
        /*0018*/ 	.word	0x00000002
        /*0030*/ 	.string	""
        /*0030*/ 	.string	"ptxas"
        /*0030*/ 	.string	"Cuda compilation tools, release 13.0, V13.0.88"
        /*0030*/ 	.string	"Build cuda_13.0.r13.0/compiler.36424714_0"
        /*0030*/ 	.string	"-arch sm_100 -m 64 "



//--------------------- .note.nv.cuinfo           --------------------------
	.section	.note.nv.cuinfo,"",@"SHT_NOTE"
	.sectionflags	@"SHF_NOTE_NV_CUINFO"
        /*0018*/ 	.short	0x0002
        /*001a*/ 	.short	0x0064
        /*001c*/ 	.short	0x0082
	.zero		2


//--------------------- .nv.info                  --------------------------
	.section	.nv.info,"",@"SHT_CUDA_INFO"
	.align	4


	//----- nvinfo : EIATTR_REGCOUNT
	.align		4
        /*0000*/ 	.byte	0x04, 0x2f
        /*0002*/ 	.short	(.L_1 - .L_0)
	.align		4
.L_0:
        /*0004*/ 	.word	index@(uppercase)
        /*0008*/ 	.word	0x0000000e


	//----- nvinfo : EIATTR_FRAME_SIZE
	.align		4
.L_1:
        /*000c*/ 	.byte	0x04, 0x11
        /*000e*/ 	.short	(.L_3 - .L_2)
	.align		4
.L_2:
        /*0010*/ 	.word	index@(uppercase)
        /*0014*/ 	.word	0x00000000


	//----- nvinfo : EIATTR_REGCOUNT
	.align		4
.L_3:
        /*0018*/ 	.byte	0x04, 0x2f
        /*001a*/ 	.short	(.L_5 - .L_4)
	.align		4
.L_4:
        /*001c*/ 	.word	index@(lowercase)
        /*0020*/ 	.word	0x0000000e


	//----- nvinfo : EIATTR_FRAME_SIZE
	.align		4
.L_5:
        /*0024*/ 	.byte	0x04, 0x11
        /*0026*/ 	.short	(.L_7 - .L_6)
	.align		4
.L_6:
        /*0028*/ 	.word	index@(lowercase)
        /*002c*/ 	.word	0x00000000


	//----- nvinfo : EIATTR_MIN_STACK_SIZE
	.align		4
.L_7:
        /*0030*/ 	.byte	0x04, 0x12
        /*0032*/ 	.short	(.L_9 - .L_8)
	.align		4
.L_8:
        /*0034*/ 	.word	index@(lowercase)
        /*0038*/ 	.word	0x00000000


	//----- nvinfo : EIATTR_MIN_STACK_SIZE
	.align		4
.L_9:
        /*003c*/ 	.byte	0x04, 0x12
        /*003e*/ 	.short	(.L_11 - .L_10)
	.align		4
.L_10:
        /*0040*/ 	.word	index@(uppercase)
        /*0044*/ 	.word	0x00000000
.L_11:


//--------------------- .nv.compat                --------------------------
	.section	.nv.compat,"",@"SHT_CUDA_COMPAT_INFO"
	.align	4
        /*0000*/ 	.byte	0x02, 0x09, 0x00, 0x00, 0x02, 0x02, 0x01, 0x00, 0x02, 0x05, 0x05, 0x00, 0x03, 0x07, 0x01, 0x01
        /*0010*/ 	.byte	0x02, 0x03, 0x00, 0x00, 0x02, 0x06, 0x01, 0x00, 0x04, 0x0b, 0x08, 0x00, 0x09, 0x00, 0x00, 0x00
        /*0020*/ 	.byte	0x00, 0x00, 0x00, 0x00


//--------------------- .nv.info.lowercase        --------------------------
	.section	.nv.info.lowercase,"",@"SHT_CUDA_INFO"
	.sectionflags	@""
	.align	4


	//----- nvinfo : EIATTR_CUDA_API_VERSION
	.align		4
        /*0000*/ 	.byte	0x04, 0x37
        /*0002*/ 	.short	(.L_13 - .L_12)
.L_12:
        /*0004*/ 	.word	0x00000082


	//----- nvinfo : EIATTR_KPARAM_INFO
	.align		4
.L_13:
        /*0008*/ 	.byte	0x04, 0x17
        /*000a*/ 	.short	(.L_15 - .L_14)
.L_14:
        /*000c*/ 	.word	0x00000000
        /*0010*/ 	.short	0x0001
        /*0012*/ 	.short	0x0008
        /*0014*/ 	.byte	0x00, 0xf5, 0x21, 0x00


	//----- nvinfo : EIATTR_KPARAM_INFO
	.align		4
.L_15:
        /*0018*/ 	.byte	0x04, 0x17
        /*001a*/ 	.short	(.L_17 - .L_16)
.L_16:
        /*001c*/ 	.word	0x00000000
        /*0020*/ 	.short	0x0000
        /*0022*/ 	.short	0x0000
        /*0024*/ 	.byte	0x00, 0xf5, 0x21, 0x00


	//----- nvinfo : EIATTR_SPARSE_MMA_MASK
	.align		4
.L_17:
        /*0028*/ 	.byte	0x03, 0x50
        /*002a*/ 	.short	0x0000


	//----- nvinfo : EIATTR_MAXREG_COUNT
	.align		4
        /*002c*/ 	.byte	0x03, 0x1b
        /*002e*/ 	.short	0x00ff


	//----- nvinfo : EIATTR_MERCURY_ISA_VERSION
	.align		4
        /*0030*/ 	.byte	0x03, 0x5f
        /*0032*/ 	.short	0x0101


	//----- nvinfo : EIATTR_VRC_CTA_INIT_COUNT
	.align		4
        /*0034*/ 	.byte	0x02, 0x4a
	.zero		1
	.zero		1


	//----- nvinfo : EIATTR_EXIT_INSTR_OFFSETS
	.align		4
        /*0038*/ 	.byte	0x04, 0x1c
        /*003a*/ 	.short	(.L_19 - .L_18)


	//   ....[0]....
.L_18:
        /*003c*/ 	.word	0x00000130


	//   ....[1]....
        /*0040*/ 	.word	0x00000180


	//----- nvinfo : EIATTR_CBANK_PARAM_SIZE
	.align		4
.L_19:
        /*0044*/ 	.byte	0x03, 0x19
        /*0046*/ 	.short	0x0010


	//----- nvinfo : EIATTR_PARAM_CBANK
	.align		4
        /*0048*/ 	.byte	0x04, 0x0a
        /*004a*/ 	.short	(.L_21 - .L_20)
	.align		4
.L_20:
        /*004c*/ 	.word	index@(.nv.constant0.lowercase)
        /*0050*/ 	.short	0x0380
        /*0052*/ 	.short	0x0010


	//----- nvinfo : EIATTR_SW_WAR
	.align		4
.L_21:
        /*0054*/ 	.byte	0x04, 0x36
        /*0056*/ 	.short	(.L_23 - .L_22)
.L_22:
        /*0058*/ 	.word	0x00000008
.L_23:


//--------------------- .nv.info.uppercase        --------------------------
	.section	.nv.info.uppercase,"",@"SHT_CUDA_INFO"
	.sectionflags	@""
	.align	4


	//----- nvinfo : EIATTR_CUDA_API_VERSION
	.align		4
        /*0000*/ 	.byte	0x04, 0x37
        /*0002*/ 	.short	(.L_25 - .L_24)
.L_24:
        /*0004*/ 	.word	0x00000082


	//----- nvinfo : EIATTR_KPARAM_INFO
	.align		4
.L_25:
        /*0008*/ 	.byte	0x04, 0x17
        /*000a*/ 	.short	(.L_27 - .L_26)
.L_26:
        /*000c*/ 	.word	0x00000000
        /*0010*/ 	.short	0x0001
        /*0012*/ 	.short	0x0008
        /*0014*/ 	.byte	0x00, 0xf5, 0x21, 0x00


	//----- nvinfo : EIATTR_KPARAM_INFO
	.align		4
.L_27:
        /*0018*/ 	.byte	0x04, 0x17
        /*001a*/ 	.short	(.L_29 - .L_28)
.L_28:
        /*001c*/ 	.word	0x00000000
        /*0020*/ 	.short	0x0000
        /*0022*/ 	.short	0x0000
        /*0024*/ 	.byte	0x00, 0xf5, 0x21, 0x00


	//----- nvinfo : EIATTR_SPARSE_MMA_MASK
	.align		4
.L_29:
        /*0028*/ 	.byte	0x03, 0x50
        /*002a*/ 	.short	0x0000


	//----- nvinfo : EIATTR_MAXREG_COUNT
	.align		4
        /*002c*/ 	.byte	0x03, 0x1b
        /*002e*/ 	.short	0x00ff


	//----- nvinfo : EIATTR_MERCURY_ISA_VERSION
	.align		4
        /*0030*/ 	.byte	0x03, 0x5f
        /*0032*/ 	.short	0x0101


	//----- nvinfo : EIATTR_VRC_CTA_INIT_COUNT
	.align		4
        /*0034*/ 	.byte	0x02, 0x4a
	.zero		1
	.zero		1


	//----- nvinfo : EIATTR_EXIT_INSTR_OFFSETS
	.align		4
        /*0038*/ 	.byte	0x04, 0x1c
        /*003a*/ 	.short	(.L_31 - .L_30)


	//   ....[0]....
.L_30:
        /*003c*/ 	.word	0x00000130


	//   ....[1]....
        /*0040*/ 	.word	0x00000180


	//----- nvinfo : EIATTR_CBANK_PARAM_SIZE
	.align		4
.L_31:
        /*0044*/ 	.byte	0x03, 0x19
        /*0046*/ 	.short	0x0010


	//----- nvinfo : EIATTR_PARAM_CBANK
	.align		4
        /*0048*/ 	.byte	0x04, 0x0a
        /*004a*/ 	.short	(.L_33 - .L_32)
	.align		4
.L_32:
        /*004c*/ 	.word	index@(.nv.constant0.uppercase)
        /*0050*/ 	.short	0x0380
        /*0052*/ 	.short	0x0010


	//----- nvinfo : EIATTR_SW_WAR
	.align		4
.L_33:
        /*0054*/ 	.byte	0x04, 0x36
        /*0056*/ 	.short	(.L_35 - .L_34)
.L_34:
        /*0058*/ 	.word	0x00000008
.L_35:


//--------------------- .nv.callgraph             --------------------------
	.section	.nv.callgraph,"",@"SHT_CUDA_CALLGRAPH"
	.align	4
	.sectionentsize	8
	.align		4
        /*0000*/ 	.word	0x00000000
	.align		4
        /*0004*/ 	.word	0xffffffff
	.align		4
        /*0008*/ 	.word	0x00000000
	.align		4
        /*000c*/ 	.word	0xfffffffe
	.align		4
        /*0010*/ 	.word	0x00000000
	.align		4
        /*0014*/ 	.word	0xfffffffd
	.align		4
        /*0018*/ 	.word	0x00000000
	.align		4
        /*001c*/ 	.word	0xfffffffc


//--------------------- .text.lowercase           --------------------------
	.section	.text.lowercase,"ax",@progbits
	.align	128
        .global         lowercase
        .type           lowercase,@function
        .size           lowercase,(.L_x_2 - lowercase)
        .other          lowercase,@"STO_CUDA_ENTRY STV_DEFAULT"
lowercase:
.text.lowercase:
[----:B------:R-:W-:Y:S01]  /*0000*/  LDC R1, c[0x0][0x37c] ;  /* 0x0000df00ff017b82 */ /* 0x000fe20000000800 */
[----:B------:R-:W0:Y:S07]  /*0010*/  S2R R0, SR_TID.X ;  /* 0x0000000000007919 */ /* 0x000e2e0000002100 */
[----:B------:R-:W0:Y:S01]  /*0020*/  S2UR UR6, SR_CTAID.X ;  /* 0x00000000000679c3 */ /* 0x000e220000002500 */
[----:B------:R-:W1:Y:S01]  /*0030*/  LDCU.64 UR8, c[0x0][0x388] ;  /* 0x00007100ff0877ac */ /* 0x000e620008000a00 */
[----:B------:R-:W2:Y:S06]  /*0040*/  LDCU.64 UR4, c[0x0][0x358] ;  /* 0x00006b00ff0477ac */ /* 0x000eac0008000a00 */
[----:B------:R-:W0:Y:S02]  /*0050*/  LDC R7, c[0x0][0x360] ;  /* 0x0000d800ff077b82 */ /* 0x000e240000000800 */
[----:B0-----:R-:W-:-:S05]  /*0060*/  IMAD R7, R7, UR6, R0 ;  /* 0x0000000607077c24 */ /* 0x001fca000f8e0200 */
[----:B------:R-:W-:Y:S02]  /*0070*/  SHF.R.S32.HI R6, RZ, 0x1f, R7 ;  /* 0x0000001fff067819 */ /* 0x000fe40000011407 */
[----:B-1----:R-:W-:-:S04]  /*0080*/  IADD3 R2, P0, PT, R7, UR8, RZ ;  /* 0x0000000807027c10 */ /* 0x002fc8000ff1e0ff */
[----:B------:R-:W-:-:S05]  /*0090*/  IADD3.X R3, PT, PT, R6, UR9, RZ, P0, !PT ;  /* 0x0000000906037c10 */ /* 0x000fca00087fe4ff */
[----:B--2---:R-:W2:Y:S02]  /*00a0*/  LDG.E.U8 R9, desc[UR4][R2.64] ;  /* 0x0000000402097981 */ /* 0x004ea4000c1e1100 */
[----:B--2---:R-:W-:-:S05]  /*00b0*/  VIADD R0, R9, 0xffffffbf ;  /* 0xffffffbf09007836 */ /* 0x004fca0000000000 */
[----:B------:R-:W-:-:S04]  /*00c0*/  LOP3.LUT R0, R0, 0xff, RZ, 0xc0, !PT ;  /* 0x000000ff00007812 */ /* 0x000fc800078ec0ff */
[----:B------:R-:W-:-:S13]  /*00d0*/  ISETP.GT.U32.AND P0, PT, R0, 0x19, PT ;  /* 0x000000190000780c */ /* 0x000fda0003f04070 */
[----:B------:R-:W0:Y:S01]  /*00e0*/  @!P0 LDC.64 R4, c[0x0][0x380] ;  /* 0x0000e000ff048b82 */ /* 0x000e220000000a00 */
[----:B------:R-:W-:Y:S01]  /*00f0*/  @!P0 VIADD R11, R9, 0x20 ;  /* 0x00000020090b8836 */ /* 0x000fe20000000000 */
[----:B0-----:R-:W-:-:S05]  /*0100*/  @!P0 IADD3 R4, P1, PT, R7, R4, RZ ;  /* 0x0000000407048210 */ /* 0x001fca0007f3e0ff */
[----:B------:R-:W-:-:S05]  /*0110*/  @!P0 IMAD.X R5, R6, 0x1, R5, P1 ;  /* 0x0000000106058824 */ /* 0x000fca00008e0605 */
[----:B------:R0:W-:Y:S01]  /*0120*/  @!P0 STG.E.U8 desc[UR4][R4.64], R11 ;  /* 0x0000000b04008986 */ /* 0x0001e2000c101104 */
[----:B------:R-:W-:Y:S05]  /*0130*/  @!P0 EXIT ;  /* 0x000000000000894d */ /* 0x000fea0003800000 */
[----:B------:R-:W1:Y:S02]  /*0140*/  LDCU.64 UR6, c[0x0][0x380] ;  /* 0x00007000ff0677ac */ /* 0x000e640008000a00 */
[----:B-1----:R-:W-:-:S04]  /*0150*/  IADD3 R2, P0, PT, R7, UR6, RZ ;  /* 0x0000000607027c10 */ /* 0x002fc8000ff1e0ff */
[----:B------:R-:W-:-:S05]  /*0160*/  IADD3.X R3, PT, PT, R6, UR7, RZ, P0, !PT ;  /* 0x0000000706037c10 */ /* 0x000fca00087fe4ff */
[----:B------:R-:W-:Y:S01]  /*0170*/  STG.E.U8 desc[UR4][R2.64], R9 ;  /* 0x0000000902007986 */ /* 0x000fe2000c101104 */
[----:B------:R-:W-:Y:S05]  /*0180*/  EXIT ;  /* 0x000000000000794d */ /* 0x000fea0003800000 */
.L_x_0:
[----:B------:R-:W-:-:S00]  /*0190*/  BRA `(.L_x_0) ;  /* 0xfffffffc00fc7947 */ /* 0x000fc0000383ffff */
[----:B------:R-:W-:-:S00]  /*01a0*/  NOP ;  /* 0x0000000000007918 */ /* 0x000fc00000000000 */
        /* <DEDUP_REMOVED lines=13> */
.L_x_2:


//--------------------- .text.uppercase           --------------------------
	.section	.text.uppercase,"ax",@progbits
	.align	128
        .global         uppercase
        .type           uppercase,@function
        .size           uppercase,(.L_x_3 - uppercase)
        .other          uppercase,@"STO_CUDA_ENTRY STV_DEFAULT"
uppercase:
.text.uppercase:
        /* <DEDUP_REMOVED lines=25> */
.L_x_1:
        /* <DEDUP_REMOVED lines=15> */
.L_x_3:


//--------------------- .nv.shared.reserved.0     --------------------------
	.section	.nv.shared.reserved.0,"aw",@nobits
	.weak		__nv_reservedSMEM_offset_0_alias
	.size		__nv_reservedSMEM_offset_0_alias, 0, 64
	.other		__nv_reservedSMEM_offset_0_alias,@"STO_CUDA_RESERVED_SHARED STV_DEFAULT"
__nv_reservedSMEM_offset_0_alias:
	.zero		0
	.zero		64


//--------------------- .nv.constant0.lowercase   --------------------------
	.section	.nv.constant0.lowercase,"a",@progbits
	.sectionflags	@""
	.align	4
.nv.constant0.lowercase:
	.zero		912


//--------------------- .nv.constant0.uppercase   --------------------------
	.section	.nv.constant0.uppercase,"a",@progbits
	.sectionflags	@""
	.align	4
.nv.constant0.uppercase:
	.zero		912


//--------------------- SYMBOLS --------------------------

	.type		.nv.reservedSmem.offset0,@object
	.size		.nv.reservedSmem.offset0,0x4
